//
// Generated by NVIDIA NVVM Compiler
//
// Compiler Build ID: CL-36424714
// Cuda compilation tools, release 13.0, V13.0.88
// Based on NVVM 20.0.0
//

.version 9.0
.target sm_100
.address_size 64

	// .globl	main0

.visible .entry main0(
	.param .u64 .ptr .align 1 main0_param_0,
	.param .u64 .ptr .align 1 main0_param_1,
	.param .u64 .ptr .align 1 main0_param_2,
	.param .u64 .ptr .align 1 main0_param_3
)
{
	.reg .pred 	%p<4>;
	.reg .b32 	%r<12>;
	.reg .b64 	%rd<10>;

	ld.param.u64 	%rd1, [main0_param_0];
	ld.param.u64 	%rd3, [main0_param_1];
	ld.param.u64 	%rd2, [main0_param_2];
	cvta.to.global.u64 	%rd4, %rd3;
	mov.u32 	%r2, %ctaid.x;
	mov.u32 	%r3, %ntid.x;
	mov.u32 	%r4, %tid.x;
	mad.lo.s32 	%r1, %r2, %r3, %r4;
	ld.global.u32 	%r5, [%rd4];
	setp.ge.s32 	%p1, %r1, %r5;
	setp.lt.s32 	%p2, %r1, 0;
	or.pred  	%p3, %p2, %p1;
	@%p3 bra 	$L__BB0_2;
	cvta.to.global.u64 	%rd5, %rd2;
	cvta.to.global.u64 	%rd6, %rd1;
	mul.wide.u32 	%rd7, %r1, 4;
	add.s64 	%rd8, %rd5, %rd7;
	ld.global.u32 	%r6, [%rd8];
	add.s64 	%rd9, %rd6, %rd7;
	ld.global.u32 	%r7, [%rd9];
	mul.lo.s32 	%r8, %r6, %r6;
	add.s32 	%r9, %r7, %r6;
	sub.s32 	%r10, %r8, %r9;
	mad.lo.s32 	%r11, %r7, %r7, %r10;
	st.global.u32 	[%rd9], %r11;
$L__BB0_2:
	ret;

}


// ===== COMPILED SASS (sm_100) =====

	.target	sm_100

	.elftype	@"ET_EXEC"


//--------------------- .note.nv.tkinfo           --------------------------
	.section	.note.nv.tkinfo,"",@"SHT_NOTE"
	.sectionflags	@"SHF_NOTE_NV_TKINFO"
	.tkinfo
        /*0018*/ 	.word	0x00000002
        /*0030*/ 	.string	""
        /*0030*/ 	.string	"ptxas"
        /*0030*/ 	.string	"Cuda compilation tools, release 13.0, V13.0.88"
        /*0030*/ 	.string	"Build cuda_13.0.r13.0/compiler.36424714_0"
        /*0030*/ 	.string	"-arch sm_100 -m 64 "



//--------------------- .note.nv.cuinfo           --------------------------
	.section	.note.nv.cuinfo,"",@"SHT_NOTE"
	.sectionflags	@"SHF_NOTE_NV_CUINFO"
        /*0018*/ 	.short	0x0002
        /*001a*/ 	.short	0x0064
        /*001c*/ 	.short	0x0082
	.zero		2


//--------------------- .nv.info                  --------------------------
	.section	.nv.info,"",@"SHT_CUDA_INFO"
	.align	4


	//----- nvinfo : EIATTR_REGCOUNT
	.align		4
        /*0000*/ 	.byte	0x04, 0x2f
        /*0002*/ 	.short	(.L_1 - .L_0)
	.align		4
.L_0:
        /*0004*/ 	.word	index@(main0)
        /*0008*/ 	.word	0x0000000c


	//----- nvinfo : EIATTR_FRAME_SIZE
	.align		4
.L_1:
        /*000c*/ 	.byte	0x04, 0x11
        /*000e*/ 	.short	(.L_3 - .L_2)
	.align		4
.L_2:
        /*0010*/ 	.word	index@(main0)
        /*0014*/ 	.word	0x00000000


	//----- nvinfo : EIATTR_MIN_STACK_SIZE
	.align		4
.L_3:
        /*0018*/ 	.byte	0x04, 0x12
        /*001a*/ 	.short	(.L_5 - .L_4)
	.align		4
.L_4:
        /*001c*/ 	.word	index@(main0)
        /*0020*/ 	.word	0x00000000
.L_5:


//--------------------- .nv.compat                --------------------------
	.section	.nv.compat,"",@"SHT_CUDA_COMPAT_INFO"
	.align	4
        /*0000*/ 	.byte	0x02, 0x09, 0x00, 0x00, 0x02, 0x02, 0x01, 0x00, 0x02, 0x05, 0x05, 0x00, 0x03, 0x07, 0x01, 0x01
        /*0010*/ 	.byte	0x02, 0x03, 0x00, 0x00, 0x02, 0x06, 0x01, 0x00, 0x04, 0x0b, 0x08, 0x00, 0x09, 0x00, 0x00, 0x00
        /*0020*/ 	.byte	0x00, 0x00, 0x00, 0x00


//--------------------- .nv.info.main0            --------------------------
	.section	.nv.info.main0,"",@"SHT_CUDA_INFO"
	.sectionflags	@""
	.align	4


	//----- nvinfo : EIATTR_CUDA_API_VERSION
	.align		4
        /*0000*/ 	.byte	0x04, 0x37
        /*0002*/ 	.short	(.L_7 - .L_6)
.L_6:
        /*0004*/ 	.word	0x00000082


	//----- nvinfo : EIATTR_KPARAM_INFO
	.align		4
.L_7:
        /*0008*/ 	.byte	0x04, 0x17
        /*000a*/ 	.short	(.L_9 - .L_8)
.L_8:
        /*000c*/ 	.word	0x00000000
        /*0010*/ 	.short	0x0003
        /*0012*/ 	.short	0x0018
        /*0014*/ 	.byte	0x00, 0xf5, 0x21, 0x00


	//----- nvinfo : EIATTR_KPARAM_INFO
	.align		4
.L_9:
        /*0018*/ 	.byte	0x04, 0x17
        /*001a*/ 	.short	(.L_11 - .L_10)
.L_10:
        /*001c*/ 	.word	0x00000000
        /*0020*/ 	.short	0x0002
        /*0022*/ 	.short	0x0010
        /*0024*/ 	.byte	0x00, 0xf5, 0x21, 0x00


	//----- nvinfo : EIATTR_KPARAM_INFO
	.align		4
.L_11:
        /*0028*/ 	.byte	0x04, 0x17
        /*002a*/ 	.short	(.L_13 - .L_12)
.L_12:
        /*002c*/ 	.word	0x00000000
        /*0030*/ 	.short	0x0001
        /*0032*/ 	.short	0x0008
        /*0034*/ 	.byte	0x00, 0xf5, 0x21, 0x00


	//----- nvinfo : EIATTR_KPARAM_INFO
	.align		4
.L_13:
        /*0038*/ 	.byte	0x04, 0x17
        /*003a*/ 	.short	(.L_15 - .L_14)
.L_14:
        /*003c*/ 	.word	0x00000000
        /*0040*/ 	.short	0x0000
        /*0042*/ 	.short	0x0000
        /*0044*/ 	.byte	0x00, 0xf5, 0x21, 0x00


	//----- nvinfo : EIATTR_SPARSE_MMA_MASK
	.align		4
.L_15:
        /*0048*/ 	.byte	0x03, 0x50
        /*004a*/ 	.short	0x0000


	//----- nvinfo : EIATTR_MAXREG_COUNT
	.align		4
        /*004c*/ 	.byte	0x03, 0x1b
        /*004e*/ 	.short	0x00ff


	//----- nvinfo : EIATTR_MERCURY_ISA_VERSION
	.align		4
        /*0050*/ 	.byte	0x03, 0x5f
        /*0052*/ 	.short	0x0101


	//----- nvinfo : EIATTR_VRC_CTA_INIT_COUNT
	.align		4
        /*0054*/ 	.byte	0x02, 0x4a
	.zero		1
	.zero		1


	//----- nvinfo : EIATTR_EXIT_INSTR_OFFSETS
	.align		4
        /*0058*/ 	.byte	0x04, 0x1c
        /*005a*/ 	.short	(.L_17 - .L_16)


	//   ....[0]....
.L_16:
        /*005c*/ 	.word	0x000000a0


	//   ....[1]....
        /*0060*/ 	.word	0x00000150


	//----- nvinfo : EIATTR_CBANK_PARAM_SIZE
	.align		4
.L_17:
        /*0064*/ 	.byte	0x03, 0x19
        /*0066*/ 	.short	0x0020


	//----- nvinfo : EIATTR_PARAM_CBANK
	.align		4
        /*0068*/ 	.byte	0x04, 0x0a
        /*006a*/ 	.short	(.L_19 - .L_18)
	.align		4
.L_18:
        /*006c*/ 	.word	index@(.nv.constant0.main0)
        /*0070*/ 	.short	0x0380
        /*0072*/ 	.short	0x0020


	//----- nvinfo : EIATTR_SW_WAR
	.align		4
.L_19:
        /*0074*/ 	.byte	0x04, 0x36
        /*0076*/ 	.short	(.L_21 - .L_20)
.L_20:
        /*0078*/ 	.word	0x00000008
.L_21:


//--------------------- .nv.callgraph             --------------------------
	.section	.nv.callgraph,"",@"SHT_CUDA_CALLGRAPH"
	.align	4
	.sectionentsize	8
	.align		4
        /*0000*/ 	.word	0x00000000
	.align		4
        /*0004*/ 	.word	0xffffffff
	.align		4
        /*0008*/ 	.word	0x00000000
	.align		4
        /*000c*/ 	.word	0xfffffffe
	.align		4
        /*0010*/ 	.word	0x00000000
	.align		4
        /*0014*/ 	.word	0xfffffffd
	.align		4
        /*0018*/ 	.word	0x00000000
	.align		4
        /*001c*/ 	.word	0xfffffffc


//--------------------- .text.main0               --------------------------
	.section	.text.main0,"ax",@progbits
	.align	128
        .global         main0
        .type           main0,@function
        .size           main0,(.L_x_1 - main0)
        .other          main0,@"STO_CUDA_ENTRY STV_DEFAULT"
main0:
.text.main0:
[----:B------:R-:W-:Y:S08]  /*0000*/  LDC R1, c[0x0][0x37c] ;  /* 0x0000df00ff017b82 */ /* 0x000ff00000000800 */
[----:B------:R-:W0:Y:S01]  /*0010*/  LDC.64 R2, c[0x0][0x388] ;  /* 0x0000e200ff027b82 */ /* 0x000e220000000a00 */
[----:B------:R-:W0:Y:S02]  /*0020*/  LDCU.64 UR4, c[0x0][0x358] ;  /* 0x00006b00ff0477ac */ /* 0x000e240008000a00 */
[----:B0-----:R-:W2:Y:S05]  /*0030*/  LDG.E R2, desc[UR4][R2.64] ;  /* 0x0000000402027981 */ /* 0x001eaa000c1e1900 */
[----:B------:R-:W0:Y:S01]  /*0040*/  S2UR UR6, SR_CTAID.X ;  /* 0x00000000000679c3 */ /* 0x000e220000002500 */
[----:B------:R-:W0:Y:S07]  /*0050*/  S2R R0, SR_TID.X ;  /* 0x0000000000007919 */ /* 0x000e2e0000002100 */
[----:B------:R-:W0:Y:S02]  /*0060*/  LDC R7, c[0x0][0x360] ;  /* 0x0000d800ff077b82 */ /* 0x000e240000000800 */
[----:B0-----:R-:W-:-:S05]  /*0070*/  IMAD R7, R7, UR6, R0 ;  /* 0x0000000607077c24 */ /* 0x001fca000f8e0200 */
[----:B--2---:R-:W-:-:S04]  /*0080*/  ISETP.GE.AND P0, PT, R7, R2, PT ;  /* 0x000000020700720c */ /* 0x004fc80003f06270 */
[----:B------:R-:W-:-:S13]  /*0090*/  ISETP.LT.OR P0, PT, R7, RZ, P0 ;  /* 0x000000ff0700720c */ /* 0x000fda0000701670 */
[----:B------:R-:W-:Y:S05]  /*00a0*/  @P0 EXIT ;  /* 0x000000000000094d */ /* 0x000fea0003800000 */
[----:B------:R-:W0:Y:S08]  /*00b0*/  LDC.64 R2, c[0x0][0x390] ;  /* 0x0000e400ff027b82 */ /* 0x000e300000000a00 */
[----:B------:R-:W1:Y:S01]  /*00c0*/  LDC.64 R4, c[0x0][0x380] ;  /* 0x0000e000ff047b82 */ /* 0x000e620000000a00 */
[----:B0-----:R-:W-:-:S06]  /*00d0*/  IMAD.WIDE.U32 R2, R7, 0x4, R2 ;  /* 0x0000000407027825 */ /* 0x001fcc00078e0002 */
[----:B------:R-:W2:Y:S01]  /*00e0*/  LDG.E R2, desc[UR4][R2.64] ;  /* 0x0000000402027981 */ /* 0x000ea2000c1e1900 */
[----:B-1----:R-:W-:-:S05]  /*00f0*/  IMAD.WIDE.U32 R4, R7, 0x4, R4 ;  /* 0x0000000407047825 */ /* 0x002fca00078e0004 */
[----:B------:R-:W2:Y:S02]  /*0100*/  LDG.E R7, desc[UR4][R4.64] ;  /* 0x0000000404077981 */ /* 0x000ea4000c1e1900 */
[----:B--2---:R-:W-:-:S05]  /*0110*/  IADD3 R9, PT, PT, R2, R7, RZ ;  /* 0x0000000702097210 */ /* 0x004fca0007ffe0ff */
[----:B------:R-:W-:-:S04]  /*0120*/  IMAD R0, R2, R2, -R9 ;  /* 0x0000000202007224 */ /* 0x000fc800078e0a09 */
[----:B------:R-:W-:-:S05]  /*0130*/  IMAD R7, R7, R7, R0 ;  /* 0x0000000707077224 */ /* 0x000fca00078e0200 */
[----:B------:R-:W-:Y:S01]  /*0140*/  STG.E desc[UR4][R4.64], R7 ;  /* 0x0000000704007986 */ /* 0x000fe2000c101904 */
[----:B------:R-:W-:Y:S05]  /*0150*/  EXIT ;  /* 0x000000000000794d */ /* 0x000fea0003800000 */
.L_x_0:
[----:B------:R-:W-:-:S00]  /*0160*/  BRA `(.L_x_0) ;  /* 0xfffffffc00fc7947 */ /* 0x000fc0000383ffff */
[----:B------:R-:W-:-:S00]  /*0170*/  NOP ;  /* 0x0000000000007918 */ /* 0x000fc00000000000 */
        /* <DEDUP_REMOVED lines=8> */
.L_x_1:


//--------------------- .nv.shared.reserved.0     --------------------------
	.section	.nv.shared.reserved.0,"aw",@nobits
	.weak		__nv_reservedSMEM_offset_0_alias
	.size		__nv_reservedSMEM_offset_0_alias, 0, 64
	.other		__nv_reservedSMEM_offset_0_alias,@"STO_CUDA_RESERVED_SHARED STV_DEFAULT"
__nv_reservedSMEM_offset_0_alias:
	.zero		0
	.zero		64


//--------------------- .nv.constant0.main0       --------------------------
	.section	.nv.constant0.main0,"a",@progbits
	.sectionflags	@""
	.align	4
.nv.constant0.main0:
	.zero		928


//--------------------- SYMBOLS --------------------------

	.type		.nv.reservedSmem.offset0,@object
	.size		.nv.reservedSmem.offset0,0x4
